//
// Generated by NVIDIA NVVM Compiler
//
// Compiler Build ID: CL-36424714
// Cuda compilation tools, release 13.0, V13.0.88
// Based on NVVM 20.0.0
//

.version 9.0
.target sm_100
.address_size 64

	// .globl	_Z10add_vectorPfS_S_i

.visible .entry _Z10add_vectorPfS_S_i(
	.param .u64 .ptr .align 1 _Z10add_vectorPfS_S_i_param_0,
	.param .u64 .ptr .align 1 _Z10add_vectorPfS_S_i_param_1,
	.param .u64 .ptr .align 1 _Z10add_vectorPfS_S_i_param_2,
	.param .u32 _Z10add_vectorPfS_S_i_param_3
)
{
	.reg .b32 	%r<11>;
	.reg .b32 	%f<4>;
	.reg .b64 	%rd<11>;

	ld.param.u64 	%rd1, [_Z10add_vectorPfS_S_i_param_0];
	ld.param.u64 	%rd2, [_Z10add_vectorPfS_S_i_param_1];
	ld.param.u64 	%rd3, [_Z10add_vectorPfS_S_i_param_2];
	ld.param.u32 	%r1, [_Z10add_vectorPfS_S_i_param_3];
	cvta.to.global.u64 	%rd4, %rd1;
	cvta.to.global.u64 	%rd5, %rd3;
	cvta.to.global.u64 	%rd6, %rd2;
	mov.u32 	%r2, %ctaid.x;
	mov.u32 	%r3, %ctaid.y;
	mov.u32 	%r4, %ntid.x;
	mov.u32 	%r5, %ntid.y;
	mov.u32 	%r6, %ctaid.z;
	mad.lo.s32 	%r7, %r6, %r5, %r3;
	mad.lo.s32 	%r8, %r7, %r4, %r2;
	mov.u32 	%r9, %tid.x;
	mad.lo.s32 	%r10, %r8, %r1, %r9;
	mul.wide.s32 	%rd7, %r10, 4;
	add.s64 	%rd8, %rd6, %rd7;
	ld.global.f32 	%f1, [%rd8];
	add.s64 	%rd9, %rd5, %rd7;
	ld.global.f32 	%f2, [%rd9];
	add.f32 	%f3, %f1, %f2;
	add.s64 	%rd10, %rd4, %rd7;
	st.global.f32 	[%rd10], %f3;
	ret;

}


// ===== COMPILED SASS (sm_100) =====

	.target	sm_100

	.elftype	@"ET_EXEC"


//--------------------- .note.nv.tkinfo           --------------------------
	.section	.note.nv.tkinfo,"",@"SHT_NOTE"
	.sectionflags	@"SHF_NOTE_NV_TKINFO"
	.tkinfo
        /*0018*/ 	.word	0x00000002
        /*0030*/ 	.string	""
        /*0030*/ 	.string	"ptxas"
        /*0030*/ 	.string	"Cuda compilation tools, release 13.0, V13.0.88"
        /*0030*/ 	.string	"Build cuda_13.0.r13.0/compiler.36424714_0"
        /*0030*/ 	.string	"-arch sm_100 -m 64 "



//--------------------- .note.nv.cuinfo           --------------------------
	.section	.note.nv.cuinfo,"",@"SHT_NOTE"
	.sectionflags	@"SHF_NOTE_NV_CUINFO"
        /*0018*/ 	.short	0x0002
        /*001a*/ 	.short	0x0064
        /*001c*/ 	.short	0x0082
	.zero		2


//--------------------- .nv.info                  --------------------------
	.section	.nv.info,"",@"SHT_CUDA_INFO"
	.align	4


	//----- nvinfo : EIATTR_REGCOUNT
	.align		4
        /*0000*/ 	.byte	0x04, 0x2f
        /*0002*/ 	.short	(.L_1 - .L_0)
	.align		4
.L_0:
        /*0004*/ 	.word	index@(_Z10add_vectorPfS_S_i)
        /*0008*/ 	.word	0x0000000c


	//----- nvinfo : EIATTR_FRAME_SIZE
	.align		4
.L_1:
        /*000c*/ 	.byte	0x04, 0x11
        /*000e*/ 	.short	(.L_3 - .L_2)
	.align		4
.L_2:
        /*0010*/ 	.word	index@(_Z10add_vectorPfS_S_i)
        /*0014*/ 	.word	0x00000000


	//----- nvinfo : EIATTR_MIN_STACK_SIZE
	.align		4
.L_3:
        /*0018*/ 	.byte	0x04, 0x12
        /*001a*/ 	.short	(.L_5 - .L_4)
	.align		4
.L_4:
        /*001c*/ 	.word	index@(_Z10add_vectorPfS_S_i)
        /*0020*/ 	.word	0x00000000
.L_5:


//--------------------- .nv.compat                --------------------------
	.section	.nv.compat,"",@"SHT_CUDA_COMPAT_INFO"
	.align	4
        /*0000*/ 	.byte	0x02, 0x09, 0x00, 0x00, 0x02, 0x02, 0x01, 0x00, 0x02, 0x05, 0x05, 0x00, 0x03, 0x07, 0x01, 0x01
        /*0010*/ 	.byte	0x02, 0x03, 0x00, 0x00, 0x02, 0x06, 0x01, 0x00, 0x04, 0x0b, 0x08, 0x00, 0x09, 0x00, 0x00, 0x00
        /*0020*/ 	.byte	0x00, 0x00, 0x00, 0x00


//--------------------- .nv.info._Z10add_vectorPfS_S_i --------------------------
	.section	.nv.info._Z10add_vectorPfS_S_i,"",@"SHT_CUDA_INFO"
	.sectionflags	@""
	.align	4


	//----- nvinfo : EIATTR_CUDA_API_VERSION
	.align		4
        /*0000*/ 	.byte	0x04, 0x37
        /*0002*/ 	.short	(.L_7 - .L_6)
.L_6:
        /*0004*/ 	.word	0x00000082


	//----- nvinfo : EIATTR_KPARAM_INFO
	.align		4
.L_7:
        /*0008*/ 	.byte	0x04, 0x17
        /*000a*/ 	.short	(.L_9 - .L_8)
.L_8:
        /*000c*/ 	.word	0x00000000
        /*0010*/ 	.short	0x0003
        /*0012*/ 	.short	0x0018
        /*0014*/ 	.byte	0x00, 0xf0, 0x11, 0x00


	//----- nvinfo : EIATTR_KPARAM_INFO
	.align		4
.L_9:
        /*0018*/ 	.byte	0x04, 0x17
        /*001a*/ 	.short	(.L_11 - .L_10)
.L_10:
        /*001c*/ 	.word	0x00000000
        /*0020*/ 	.short	0x0002
        /*0022*/ 	.short	0x0010
        /*0024*/ 	.byte	0x00, 0xf5, 0x21, 0x00


	//----- nvinfo : EIATTR_KPARAM_INFO
	.align		4
.L_11:
        /*0028*/ 	.byte	0x04, 0x17
        /*002a*/ 	.short	(.L_13 - .L_12)
.L_12:
        /*002c*/ 	.word	0x00000000
        /*0030*/ 	.short	0x0001
        /*0032*/ 	.short	0x0008
        /*0034*/ 	.byte	0x00, 0xf5, 0x21, 0x00


	//----- nvinfo : EIATTR_KPARAM_INFO
	.align		4
.L_13:
        /*0038*/ 	.byte	0x04, 0x17
        /*003a*/ 	.short	(.L_15 - .L_14)
.L_14:
        /*003c*/ 	.word	0x00000000
        /*0040*/ 	.short	0x0000
        /*0042*/ 	.short	0x0000
        /*0044*/ 	.byte	0x00, 0xf5, 0x21, 0x00


	//----- nvinfo : EIATTR_SPARSE_MMA_MASK
	.align		4
.L_15:
        /*0048*/ 	.byte	0x03, 0x50
        /*004a*/ 	.short	0x0000


	//----- nvinfo : EIATTR_MAXREG_COUNT
	.align		4
        /*004c*/ 	.byte	0x03, 0x1b
        /*004e*/ 	.short	0x00ff


	//----- nvinfo : EIATTR_MERCURY_ISA_VERSION
	.align		4
        /*0050*/ 	.byte	0x03, 0x5f
        /*0052*/ 	.short	0x0101


	//----- nvinfo : EIATTR_VRC_CTA_INIT_COUNT
	.align		4
        /*0054*/ 	.byte	0x02, 0x4a
	.zero		1
	.zero		1


	//----- nvinfo : EIATTR_EXIT_INSTR_OFFSETS
	.align		4
        /*0058*/ 	.byte	0x04, 0x1c
        /*005a*/ 	.short	(.L_17 - .L_16)


	//   ....[0]....
.L_16:
        /*005c*/ 	.word	0x00000160


	//----- nvinfo : EIATTR_CBANK_PARAM_SIZE
	.align		4
.L_17:
        /*0060*/ 	.byte	0x03, 0x19
        /*0062*/ 	.short	0x001c


	//----- nvinfo : EIATTR_PARAM_CBANK
	.align		4
        /*0064*/ 	.byte	0x04, 0x0a
        /*0066*/ 	.short	(.L_19 - .L_18)
	.align		4
.L_18:
        /*0068*/ 	.word	index@(.nv.constant0._Z10add_vectorPfS_S_i)
        /*006c*/ 	.short	0x0380
        /*006e*/ 	.short	0x001c


	//----- nvinfo : EIATTR_SW_WAR
	.align		4
.L_19:
        /*0070*/ 	.byte	0x04, 0x36
        /*0072*/ 	.short	(.L_21 - .L_20)
.L_20:
        /*0074*/ 	.word	0x00000008
.L_21:


//--------------------- .nv.callgraph             --------------------------
	.section	.nv.callgraph,"",@"SHT_CUDA_CALLGRAPH"
	.align	4
	.sectionentsize	8
	.align		4
        /*0000*/ 	.word	0x00000000
	.align		4
        /*0004*/ 	.word	0xffffffff
	.align		4
        /*0008*/ 	.word	0x00000000
	.align		4
        /*000c*/ 	.word	0xfffffffe
	.align		4
        /*0010*/ 	.word	0x00000000
	.align		4
        /*0014*/ 	.word	0xfffffffd
	.align		4
        /*0018*/ 	.word	0x00000000
	.align		4
        /*001c*/ 	.word	0xfffffffc


//--------------------- .text._Z10add_vectorPfS_S_i --------------------------
	.section	.text._Z10add_vectorPfS_S_i,"ax",@progbits
	.align	128
        .global         _Z10add_vectorPfS_S_i
        .type           _Z10add_vectorPfS_S_i,@function
        .size           _Z10add_vectorPfS_S_i,(.L_x_1 - _Z10add_vectorPfS_S_i)
        .other          _Z10add_vectorPfS_S_i,@"STO_CUDA_ENTRY STV_DEFAULT"
_Z10add_vectorPfS_S_i:
.text._Z10add_vectorPfS_S_i:
[----:B------:R-:W-:Y:S08]  /*0000*/  LDC R1, c[0x0][0x37c] ;  /* 0x0000df00ff017b82 */ /* 0x000ff00000000800 */
[----:B------:R-:W-:Y:S01]  /*0010*/  S2UR UR4, SR_CTAID.Y ;  /* 0x00000000000479c3 */ /* 0x000fe20000002600 */
[----:B------:R-:W0:Y:S01]  /*0020*/  S2R R9, SR_TID.X ;  /* 0x0000000000097919 */ /* 0x000e220000002100 */
[----:B------:R-:W1:Y:S01]  /*0030*/  LDCU UR6, c[0x0][0x360] ;  /* 0x00006c00ff0677ac */ /* 0x000e620008000800 */
[----:B------:R-:W2:Y:S05]  /*0040*/  LDCU UR7, c[0x0][0x364] ;  /* 0x00006c80ff0777ac */ /* 0x000eaa0008000800 */
[----:B------:R-:W2:Y:S08]  /*0050*/  S2UR UR8, SR_CTAID.Z ;  /* 0x00000000000879c3 */ /* 0x000eb00000002700 */
[----:B------:R-:W1:Y:S08]  /*0060*/  S2UR UR5, SR_CTAID.X ;  /* 0x00000000000579c3 */ /* 0x000e700000002500 */
[----:B------:R-:W0:Y:S08]  /*0070*/  LDC R0, c[0x0][0x398] ;  /* 0x0000e600ff007b82 */ /* 0x000e300000000800 */
[----:B------:R-:W3:Y:S01]  /*0080*/  LDC.64 R2, c[0x0][0x388] ;  /* 0x0000e200ff027b82 */ /* 0x000ee20000000a00 */
[----:B--2---:R-:W-:Y:S01]  /*0090*/  UIMAD UR4, UR7, UR8, UR4 ;  /* 0x00000008070472a4 */ /* 0x004fe2000f8e0204 */
[----:B------:R-:W2:Y:S06]  /*00a0*/  LDCU.64 UR8, c[0x0][0x358] ;  /* 0x00006b00ff0877ac */ /* 0x000eac0008000a00 */
[----:B------:R-:W4:Y:S01]  /*00b0*/  LDC.64 R4, c[0x0][0x390] ;  /* 0x0000e400ff047b82 */ /* 0x000f220000000a00 */
[----:B-1----:R-:W-:-:S06]  /*00c0*/  UIMAD UR4, UR4, UR6, UR5 ;  /* 0x00000006040472a4 */ /* 0x002fcc000f8e0205 */
[----:B0-----:R-:W-:Y:S01]  /*00d0*/  IMAD R9, R0, UR4, R9 ;  /* 0x0000000400097c24 */ /* 0x001fe2000f8e0209 */
[----:B------:R-:W0:Y:S03]  /*00e0*/  LDC.64 R6, c[0x0][0x380] ;  /* 0x0000e000ff067b82 */ /* 0x000e260000000a00 */
[----:B---3--:R-:W-:-:S06]  /*00f0*/  IMAD.WIDE R2, R9, 0x4, R2 ;  /* 0x0000000409027825 */ /* 0x008fcc00078e0202 */
[----:B--2---:R-:W2:Y:S01]  /*0100*/  LDG.E R2, desc[UR8][R2.64] ;  /* 0x0000000802027981 */ /* 0x004ea2000c1e1900 */
[----:B----4-:R-:W-:-:S06]  /*0110*/  IMAD.WIDE R4, R9, 0x4, R4 ;  /* 0x0000000409047825 */ /* 0x010fcc00078e0204 */
[----:B------:R-:W2:Y:S01]  /*0120*/  LDG.E R5, desc[UR8][R4.64] ;  /* 0x0000000804057981 */ /* 0x000ea2000c1e1900 */
[----:B0-----:R-:W-:-:S04]  /*0130*/  IMAD.WIDE R6, R9, 0x4, R6 ;  /* 0x0000000409067825 */ /* 0x001fc800078e0206 */
[----:B--2---:R-:W-:-:S05]  /*0140*/  FADD R9, R2, R5 ;  /* 0x0000000502097221 */ /* 0x004fca0000000000 */
[----:B------:R-:W-:Y:S01]  /*0150*/  STG.E desc[UR8][R6.64], R9 ;  /* 0x0000000906007986 */ /* 0x000fe2000c101908 */
[----:B------:R-:W-:Y:S05]  /*0160*/  EXIT ;  /* 0x000000000000794d */ /* 0x000fea0003800000 */
.L_x_0:
[----:B------:R-:W-:-:S00]  /*0170*/  BRA `(.L_x_0) ;  /* 0xfffffffc00fc7947 */ /* 0x000fc0000383ffff */
[----:B------:R-:W-:-:S00]  /*0180*/  NOP ;  /* 0x0000000000007918 */ /* 0x000fc00000000000 */
[----:B------:R-:W-:-:S00]  /*0190*/  NOP ;  /* 0x0000000000007918 */ /* 0x000fc00000000000 */
[----:B------:R-:W-:-:S00]  /*01a0*/  NOP ;  /* 0x0000000000007918 */ /* 0x000fc00000000000 */
[----:B------:R-:W-:-:S00]  /*01b0*/  NOP ;  /* 0x0000000000007918 */ /* 0x000fc00000000000 */
[----:B------:R-:W-:-:S00]  /*01c0*/  NOP ;  /* 0x0000000000007918 */ /* 0x000fc00000000000 */
[----:B------:R-:W-:-:S00]  /*01d0*/  NOP ;  /* 0x0000000000007918 */ /* 0x000fc00000000000 */
[----:B------:R-:W-:-:S00]  /*01e0*/  NOP ;  /* 0x0000000000007918 */ /* 0x000fc00000000000 */
[----:B------:R-:W-:-:S00]  /*01f0*/  NOP ;  /* 0x0000000000007918 */ /* 0x000fc00000000000 */
.L_x_1:


//--------------------- .nv.shared.reserved.0     --------------------------
	.section	.nv.shared.reserved.0,"aw",@nobits
	.weak		__nv_reservedSMEM_offset_0_alias
	.size		__nv_reservedSMEM_offset_0_alias, 0, 64
	.other		__nv_reservedSMEM_offset_0_alias,@"STO_CUDA_RESERVED_SHARED STV_DEFAULT"
__nv_reservedSMEM_offset_0_alias:
	.zero		0
	.zero		64


//--------------------- .nv.constant0._Z10add_vectorPfS_S_i --------------------------
	.section	.nv.constant0._Z10add_vectorPfS_S_i,"a",@progbits
	.sectionflags	@""
	.align	4
.nv.constant0._Z10add_vectorPfS_S_i:
	.zero		924


//--------------------- SYMBOLS --------------------------

	.type		.nv.reservedSmem.offset0,@object
	.size		.nv.reservedSmem.offset0,0x4
